//
// Generated by NVIDIA NVVM Compiler
//
// Compiler Build ID: CL-36424714
// Cuda compilation tools, release 13.0, V13.0.88
// Based on NVVM 20.0.0
//

.version 9.0
.target sm_100
.address_size 64


.func  (.param .b64 func_retval0) _Z22mirror_solve_nodeLayerilll(
	.param .b32 _Z22mirror_solve_nodeLayerilll_param_0,
	.param .b64 _Z22mirror_solve_nodeLayerilll_param_1,
	.param .b64 _Z22mirror_solve_nodeLayerilll_param_2,
	.param .b64 _Z22mirror_solve_nodeLayerilll_param_3
)
{
	.reg .pred 	%p<4>;
	.reg .b32 	%r<17>;
	.reg .b64 	%rd<21>;

	ld.param.u32 	%r5, [_Z22mirror_solve_nodeLayerilll_param_0];
	ld.param.u64 	%rd4, [_Z22mirror_solve_nodeLayerilll_param_1];
	ld.param.u64 	%rd5, [_Z22mirror_solve_nodeLayerilll_param_2];
	ld.param.u64 	%rd6, [_Z22mirror_solve_nodeLayerilll_param_3];
	mov.b32 	%r6, -1;
	shl.b32 	%r7, %r6, %r5;
	not.b32 	%r1, %r7;
	cvt.u64.u32 	%rd8, %r1;
	setp.eq.s64 	%p1, %rd5, %rd8;
	mov.b64 	%rd20, 1;
	@%p1 bra 	$L__BB0_4;
	cvt.u32.u64 	%r8, %rd4;
	cvt.u32.u64 	%r9, %rd5;
	or.b32  	%r10, %r9, %r8;
	cvt.u32.u64 	%r11, %rd6;
	or.b32  	%r12, %r10, %r11;
	not.b32 	%r13, %r12;
	and.b32  	%r16, %r13, %r1;
	setp.eq.s32 	%p2, %r16, 0;
	mov.b64 	%rd20, 0;
	@%p2 bra 	$L__BB0_4;
	mov.b64 	%rd20, 0;
$L__BB0_3:
	neg.s32 	%r14, %r16;
	and.b32  	%r15, %r16, %r14;
	cvt.u64.u32 	%rd11, %r15;
	or.b64  	%rd12, %rd4, %rd11;
	shl.b64 	%rd13, %rd12, 1;
	or.b64  	%rd14, %rd5, %rd11;
	or.b64  	%rd15, %rd6, %rd11;
	shr.s64 	%rd16, %rd15, 1;
	{ // callseq 0, 0
	.param .b32 param0;
	st.param.b32 	[param0], %r5;
	.param .b64 param1;
	st.param.b64 	[param1], %rd13;
	.param .b64 param2;
	st.param.b64 	[param2], %rd14;
	.param .b64 param3;
	st.param.b64 	[param3], %rd16;
	.param .b64 retval0;
	call.uni (retval0), 
	_Z22mirror_solve_nodeLayerilll, 
	(
	param0, 
	param1, 
	param2, 
	param3
	);
	ld.param.b64 	%rd17, [retval0];
	} // callseq 0
	add.s64 	%rd20, %rd17, %rd20;
	xor.b32  	%r4, %r15, %r16;
	setp.ne.s32 	%p3, %r15, %r16;
	mov.u32 	%r16, %r4;
	@%p3 bra 	$L__BB0_3;
$L__BB0_4:
	st.param.b64 	[func_retval0], %rd20;
	ret;

}
	// .globl	_Z13dim_nodeLayeriPlS_i
.visible .entry _Z13dim_nodeLayeriPlS_i(
	.param .u32 _Z13dim_nodeLayeriPlS_i_param_0,
	.param .u64 .ptr .align 1 _Z13dim_nodeLayeriPlS_i_param_1,
	.param .u64 .ptr .align 1 _Z13dim_nodeLayeriPlS_i_param_2,
	.param .u32 _Z13dim_nodeLayeriPlS_i_param_3
)
{
	.reg .pred 	%p<2>;
	.reg .b32 	%r<8>;
	.reg .b64 	%rd<14>;

	ld.param.u32 	%r2, [_Z13dim_nodeLayeriPlS_i_param_0];
	ld.param.u64 	%rd1, [_Z13dim_nodeLayeriPlS_i_param_1];
	ld.param.u64 	%rd2, [_Z13dim_nodeLayeriPlS_i_param_2];
	ld.param.u32 	%r3, [_Z13dim_nodeLayeriPlS_i_param_3];
	mov.u32 	%r4, %ntid.x;
	mov.u32 	%r5, %ctaid.x;
	mov.u32 	%r6, %tid.x;
	mad.lo.s32 	%r1, %r4, %r5, %r6;
	setp.ge.s32 	%p1, %r1, %r3;
	@%p1 bra 	$L__BB1_2;
	cvta.to.global.u64 	%rd3, %rd1;
	cvta.to.global.u64 	%rd4, %rd2;
	mul.lo.s32 	%r7, %r1, 3;
	mul.wide.s32 	%rd5, %r7, 8;
	add.s64 	%rd6, %rd3, %rd5;
	ld.global.u64 	%rd7, [%rd6];
	ld.global.u64 	%rd8, [%rd6+8];
	ld.global.u64 	%rd9, [%rd6+16];
	{ // callseq 1, 0
	.param .b32 param0;
	st.param.b32 	[param0], %r2;
	.param .b64 param1;
	st.param.b64 	[param1], %rd7;
	.param .b64 param2;
	st.param.b64 	[param2], %rd8;
	.param .b64 param3;
	st.param.b64 	[param3], %rd9;
	.param .b64 retval0;
	call.uni (retval0), 
	_Z22mirror_solve_nodeLayerilll, 
	(
	param0, 
	param1, 
	param2, 
	param3
	);
	ld.param.b64 	%rd10, [retval0];
	} // callseq 1
	mul.wide.s32 	%rd12, %r1, 8;
	add.s64 	%rd13, %rd4, %rd12;
	st.global.u64 	[%rd13], %rd10;
$L__BB1_2:
	ret;

}


// ===== COMPILED SASS (sm_100) =====

	.target	sm_100

	.elftype	@"ET_EXEC"


//--------------------- .note.nv.tkinfo           --------------------------
	.section	.note.nv.tkinfo,"",@"SHT_NOTE"
	.sectionflags	@"SHF_NOTE_NV_TKINFO"
	.tkinfo
        /*0018*/ 	.word	0x00000002
        /*0030*/ 	.string	""
        /*0030*/ 	.string	"ptxas"
        /*0030*/ 	.string	"Cuda compilation tools, release 13.0, V13.0.88"
        /*0030*/ 	.string	"Build cuda_13.0.r13.0/compiler.36424714_0"
        /*0030*/ 	.string	"-arch sm_100 -m 64 "



//--------------------- .note.nv.cuinfo           --------------------------
	.section	.note.nv.cuinfo,"",@"SHT_NOTE"
	.sectionflags	@"SHF_NOTE_NV_CUINFO"
        /*0018*/ 	.short	0x0002
        /*001a*/ 	.short	0x0064
        /*001c*/ 	.short	0x0082
	.zero		2


//--------------------- .nv.info                  --------------------------
	.section	.nv.info,"",@"SHT_CUDA_INFO"
	.align	4


	//----- nvinfo : EIATTR_REGCOUNT
	.align		4
        /*0000*/ 	.byte	0x04, 0x2f
        /*0002*/ 	.short	(.L_1 - .L_0)
	.align		4
.L_0:
        /*0004*/ 	.word	index@(_Z13dim_nodeLayeriPlS_i)
        /*0008*/ 	.word	0x0000001f


	//----- nvinfo : EIATTR_FRAME_SIZE
	.align		4
.L_1:
        /*000c*/ 	.byte	0x04, 0x11
        /*000e*/ 	.short	(.L_3 - .L_2)
	.align		4
.L_2:
        /*0010*/ 	.word	index@($_Z13dim_nodeLayeriPlS_i$_Z22mirror_solve_nodeLayerilll)
        /*0014*/ 	.word	0x00000000


	//----- nvinfo : EIATTR_FRAME_SIZE
	.align		4
.L_3:
        /*0018*/ 	.byte	0x04, 0x11
        /*001a*/ 	.short	(.L_5 - .L_4)
	.align		4
.L_4:
        /*001c*/ 	.word	index@(_Z13dim_nodeLayeriPlS_i)
        /*0020*/ 	.word	0x00000000


	//----- nvinfo : EIATTR_MIN_STACK_SIZE
	.align		4
.L_5:
        /*0024*/ 	.byte	0x04, 0x12
        /*0026*/ 	.short	(.L_7 - .L_6)
	.align		4
.L_6:
        /*0028*/ 	.word	index@(_Z13dim_nodeLayeriPlS_i)
        /*002c*/ 	.word	0x00000000
.L_7:


//--------------------- .nv.compat                --------------------------
	.section	.nv.compat,"",@"SHT_CUDA_COMPAT_INFO"
	.align	4
        /*0000*/ 	.byte	0x02, 0x09, 0x00, 0x00, 0x02, 0x02, 0x01, 0x00, 0x02, 0x05, 0x05, 0x00, 0x03, 0x07, 0x01, 0x01
        /*0010*/ 	.byte	0x02, 0x03, 0x00, 0x00, 0x02, 0x06, 0x01, 0x00, 0x04, 0x0b, 0x08, 0x00, 0x09, 0x00, 0x00, 0x00
        /*0020*/ 	.byte	0x00, 0x00, 0x00, 0x00


//--------------------- .nv.info._Z13dim_nodeLayeriPlS_i --------------------------
	.section	.nv.info._Z13dim_nodeLayeriPlS_i,"",@"SHT_CUDA_INFO"
	.sectionflags	@""
	.align	4


	//----- nvinfo : EIATTR_CUDA_API_VERSION
	.align		4
        /*0000*/ 	.byte	0x04, 0x37
        /*0002*/ 	.short	(.L_9 - .L_8)
.L_8:
        /*0004*/ 	.word	0x00000082


	//----- nvinfo : EIATTR_KPARAM_INFO
	.align		4
.L_9:
        /*0008*/ 	.byte	0x04, 0x17
        /*000a*/ 	.short	(.L_11 - .L_10)
.L_10:
        /*000c*/ 	.word	0x00000000
        /*0010*/ 	.short	0x0003
        /*0012*/ 	.short	0x0018
        /*0014*/ 	.byte	0x00, 0xf0, 0x11, 0x00


	//----- nvinfo : EIATTR_KPARAM_INFO
	.align		4
.L_11:
        /*0018*/ 	.byte	0x04, 0x17
        /*001a*/ 	.short	(.L_13 - .L_12)
.L_12:
        /*001c*/ 	.word	0x00000000
        /*0020*/ 	.short	0x0002
        /*0022*/ 	.short	0x0010
        /*0024*/ 	.byte	0x00, 0xf5, 0x21, 0x00


	//----- nvinfo : EIATTR_KPARAM_INFO
	.align		4
.L_13:
        /*0028*/ 	.byte	0x04, 0x17
        /*002a*/ 	.short	(.L_15 - .L_14)
.L_14:
        /*002c*/ 	.word	0x00000000
        /*0030*/ 	.short	0x0001
        /*0032*/ 	.short	0x0008
        /*0034*/ 	.byte	0x00, 0xf5, 0x21, 0x00


	//----- nvinfo : EIATTR_KPARAM_INFO
	.align		4
.L_15:
        /*0038*/ 	.byte	0x04, 0x17
        /*003a*/ 	.short	(.L_17 - .L_16)
.L_16:
        /*003c*/ 	.word	0x00000000
        /*0040*/ 	.short	0x0000
        /*0042*/ 	.short	0x0000
        /*0044*/ 	.byte	0x00, 0xf0, 0x11, 0x00


	//----- nvinfo : EIATTR_SPARSE_MMA_MASK
	.align		4
.L_17:
        /*0048*/ 	.byte	0x03, 0x50
        /*004a*/ 	.short	0x0000


	//----- nvinfo : EIATTR_MAXREG_COUNT
	.align		4
        /*004c*/ 	.byte	0x03, 0x1b
        /*004e*/ 	.short	0x00ff


	//----- nvinfo : EIATTR_MERCURY_ISA_VERSION
	.align		4
        /*0050*/ 	.byte	0x03, 0x5f
        /*0052*/ 	.short	0x0101


	//----- nvinfo : EIATTR_VRC_CTA_INIT_COUNT
	.align		4
        /*0054*/ 	.byte	0x02, 0x4a
	.zero		1
	.zero		1


	//----- nvinfo : EIATTR_EXIT_INSTR_OFFSETS
	.align		4
        /*0058*/ 	.byte	0x04, 0x1c
        /*005a*/ 	.short	(.L_19 - .L_18)


	//   ....[0]....
.L_18:
        /*005c*/ 	.word	0x00000070


	//   ....[1]....
        /*0060*/ 	.word	0x00000170


	//----- nvinfo : EIATTR_CRS_STACK_SIZE
	.align		4
.L_19:
        /*0064*/ 	.byte	0x04, 0x1e
        /*0066*/ 	.short	(.L_21 - .L_20)
.L_20:
        /*0068*/ 	.word	0x00000000


	//----- nvinfo : EIATTR_CBANK_PARAM_SIZE
	.align		4
.L_21:
        /*006c*/ 	.byte	0x03, 0x19
        /*006e*/ 	.short	0x001c


	//----- nvinfo : EIATTR_PARAM_CBANK
	.align		4
        /*0070*/ 	.byte	0x04, 0x0a
        /*0072*/ 	.short	(.L_23 - .L_22)
	.align		4
.L_22:
        /*0074*/ 	.word	index@(.nv.constant0._Z13dim_nodeLayeriPlS_i)
        /*0078*/ 	.short	0x0380
        /*007a*/ 	.short	0x001c


	//----- nvinfo : EIATTR_SW_WAR
	.align		4
.L_23:
        /*007c*/ 	.byte	0x04, 0x36
        /*007e*/ 	.short	(.L_25 - .L_24)
.L_24:
        /*0080*/ 	.word	0x00000008
.L_25:


//--------------------- .nv.callgraph             --------------------------
	.section	.nv.callgraph,"",@"SHT_CUDA_CALLGRAPH"
	.align	4
	.sectionentsize	8
	.align		4
        /*0000*/ 	.word	0x00000000
	.align		4
        /*0004*/ 	.word	0xffffffff
	.align		4
        /*0008*/ 	.word	0x00000000
	.align		4
        /*000c*/ 	.word	0xfffffffe
	.align		4
        /*0010*/ 	.word	0x00000000
	.align		4
        /*0014*/ 	.word	0xfffffffd
	.align		4
        /*0018*/ 	.word	0x00000000
	.align		4
        /*001c*/ 	.word	0xfffffffc


//--------------------- .text._Z13dim_nodeLayeriPlS_i --------------------------
	.section	.text._Z13dim_nodeLayeriPlS_i,"ax",@progbits
	.align	128
        .global         _Z13dim_nodeLayeriPlS_i
        .type           _Z13dim_nodeLayeriPlS_i,@function
        .size           _Z13dim_nodeLayeriPlS_i,(.L_x_4 - _Z13dim_nodeLayeriPlS_i)
        .other          _Z13dim_nodeLayeriPlS_i,@"STO_CUDA_ENTRY STV_DEFAULT"
_Z13dim_nodeLayeriPlS_i:
.text._Z13dim_nodeLayeriPlS_i:
[----:B------:R-:W0:Y:S01]  /*0000*/  LDC R1, c[0x0][0x37c] ;  /* 0x0000df00ff017b82 */ /* 0x000e220000000800 */
[----:B------:R-:W1:Y:S01]  /*0010*/  S2R R2, SR_CTAID.X ;  /* 0x0000000000027919 */ /* 0x000e620000002500 */
[----:B------:R-:W1:Y:S01]  /*0020*/  LDCU UR4, c[0x0][0x360] ;  /* 0x00006c00ff0477ac */ /* 0x000e620008000800 */
[----:B------:R-:W1:Y:S01]  /*0030*/  S2R R3, SR_TID.X ;  /* 0x0000000000037919 */ /* 0x000e620000002100 */
[----:B------:R-:W2:Y:S01]  /*0040*/  LDCU UR5, c[0x0][0x398] ;  /* 0x00007300ff0577ac */ /* 0x000ea20008000800 */
[----:B-1----:R-:W-:-:S05]  /*0050*/  IMAD R2, R2, UR4, R3 ;  /* 0x0000000402027c24 */ /* 0x002fca000f8e0203 */
[----:B--2---:R-:W-:-:S13]  /*0060*/  ISETP.GE.AND P0, PT, R2, UR5, PT ;  /* 0x0000000502007c0c */ /* 0x004fda000bf06270 */
[----:B0-----:R-:W-:Y:S05]  /*0070*/  @P0 EXIT ;  /* 0x000000000000094d */ /* 0x001fea0003800000 */
[----:B------:R-:W0:Y:S01]  /*0080*/  LDC.64 R12, c[0x0][0x388] ;  /* 0x0000e200ff0c7b82 */ /* 0x000e220000000a00 */
[----:B------:R-:W1:Y:S01]  /*0090*/  LDCU.64 UR36, c[0x0][0x358] ;  /* 0x00006b00ff2477ac */ /* 0x000e620008000a00 */
[----:B------:R-:W-:-:S04]  /*00a0*/  IMAD R3, R2, 0x3, RZ ;  /* 0x0000000302037824 */ /* 0x000fc800078e02ff */
[----:B0-----:R-:W-:-:S05]  /*00b0*/  IMAD.WIDE R12, R3, 0x8, R12 ;  /* 0x00000008030c7825 */ /* 0x001fca00078e020c */
[----:B-1----:R0:W5:Y:S04]  /*00c0*/  LDG.E.64 R6, desc[UR36][R12.64] ;  /* 0x000000240c067981 */ /* 0x002168000c1e1b00 */
[----:B------:R0:W5:Y:S04]  /*00d0*/  LDG.E.64 R8, desc[UR36][R12.64+0x8] ;  /* 0x000008240c087981 */ /* 0x000168000c1e1b00 */
[----:B------:R0:W5:Y:S01]  /*00e0*/  LDG.E.64 R10, desc[UR36][R12.64+0x10] ;  /* 0x000010240c0a7981 */ /* 0x000162000c1e1b00 */
[----:B------:R-:W1:Y:S01]  /*00f0*/  LDCU UR4, c[0x0][0x380] ;  /* 0x00007000ff0477ac */ /* 0x000e620008000800 */
[----:B------:R-:W-:Y:S01]  /*0100*/  MOV R20, 0x140 ;  /* 0x0000014000147802 */ /* 0x000fe20000000f00 */
[----:B------:R-:W-:-:S02]  /*0110*/  IMAD.MOV.U32 R21, RZ, RZ, 0x0 ;  /* 0x00000000ff157424 */ /* 0x000fc400078e00ff */
[----:B01----:R-:W-:-:S07]  /*0120*/  IMAD.U32 R4, RZ, RZ, UR4 ;  /* 0x00000004ff047e24 */ /* 0x003fce000f8e00ff */
[----:B-----5:R-:W-:Y:S05]  /*0130*/  CALL.REL.NOINC `($_Z13dim_nodeLayeriPlS_i$_Z22mirror_solve_nodeLayerilll) ;  /* 0x0000000000107944 */ /* 0x020fea0003c00000 */
[----:B------:R-:W0:Y:S02]  /*0140*/  LDC.64 R6, c[0x0][0x390] ;  /* 0x0000e400ff067b82 */ /* 0x000e240000000a00 */
[----:B0-----:R-:W-:-:S05]  /*0150*/  IMAD.WIDE R2, R2, 0x8, R6 ;  /* 0x0000000802027825 */ /* 0x001fca00078e0206 */
[----:B------:R-:W-:Y:S01]  /*0160*/  STG.E.64 desc[UR36][R2.64], R4 ;  /* 0x0000000402007986 */ /* 0x000fe2000c101b24 */
[----:B------:R-:W-:Y:S05]  /*0170*/  EXIT ;  /* 0x000000000000794d */ /* 0x000fea0003800000 */
        .type           $_Z13dim_nodeLayeriPlS_i$_Z22mirror_solve_nodeLayerilll,@function
        .size           $_Z13dim_nodeLayeriPlS_i$_Z22mirror_solve_nodeLayerilll,(.L_x_4 - $_Z13dim_nodeLayeriPlS_i$_Z22mirror_solve_nodeLayerilll)
$_Z13dim_nodeLayeriPlS_i$_Z22mirror_solve_nodeLayerilll:
[----:B------:R-:W-:-:S05]  /*0180*/  VIADD R1, R1, 0xffffffc8 ;  /* 0xffffffc801017836 */ /* 0x000fca0000000000 */
[----:B------:R0:W-:Y:S04]  /*0190*/  STL [R1+0x34], R28 ;  /* 0x0000341c01007387 */ /* 0x0001e80000100800 */
[----:B------:R-:W-:Y:S04]  /*01a0*/  STL [R1+0x30], R27 ;  /* 0x0000301b01007387 */ /* 0x000fe80000100800 */
[----:B------:R-:W-:Y:S01]  /*01b0*/  STL [R1+0x2c], R26 ;  /* 0x00002c1a01007387 */ /* 0x000fe20000100800 */
[----:B0-----:R-:W0:Y:S05]  /*01c0*/  BMOV.32.CLEAR R28, B6 ;  /* 0x00000000061c7355 */ /* 0x001e2a0000100000 */
[----:B------:R-:W-:Y:S04]  /*01d0*/  STL [R1+0x28], R25 ;  /* 0x0000281901007387 */ /* 0x000fe80000100800 */
[----:B------:R1:W-:Y:S04]  /*01e0*/  STL [R1+0x24], R24 ;  /* 0x0000241801007387 */ /* 0x0003e80000100800 */
[----:B------:R2:W-:Y:S04]  /*01f0*/  STL [R1+0x20], R23 ;  /* 0x0000201701007387 */ /* 0x0005e80000100800 */
[----:B------:R3:W-:Y:S01]  /*0200*/  STL [R1+0x1c], R22 ;  /* 0x00001c1601007387 */ /* 0x0007e20000100800 */
[----:B-1----:R-:W-:-:S03]  /*0210*/  MOV R24, R6 ;  /* 0x0000000600187202 */ /* 0x002fc60000000f00 */
[----:B------:R-:W-:Y:S01]  /*0220*/  STL [R1+0x18], R21 ;  /* 0x0000181501007387 */ /* 0x000fe20000100800 */
[----:B--2---:R-:W-:-:S03]  /*0230*/  IMAD.MOV.U32 R23, RZ, RZ, R4 ;  /* 0x000000ffff177224 */ /* 0x004fc600078e0004 */
[----:B------:R-:W-:Y:S01]  /*0240*/  STL [R1+0x14], R20 ;  /* 0x0000141401007387 */ /* 0x000fe20000100800 */
[----:B---3--:R-:W-:-:S03]  /*0250*/  IMAD.MOV.U32 R22, RZ, RZ, R7 ;  /* 0x000000ffff167224 */ /* 0x008fc600078e0007 */
[----:B------:R1:W-:Y:S04]  /*0260*/  STL [R1+0x10], R19 ;  /* 0x0000101301007387 */ /* 0x0003e80000100800 */
[----:B------:R2:W-:Y:S04]  /*0270*/  STL [R1+0xc], R18 ;  /* 0x00000c1201007387 */ /* 0x0005e80000100800 */
[----:B------:R3:W-:Y:S01]  /*0280*/  STL [R1+0x8], R17 ;  /* 0x0000081101007387 */ /* 0x0007e20000100800 */
[----:B-1----:R-:W-:-:S03]  /*0290*/  IMAD.MOV.U32 R19, RZ, RZ, R8 ;  /* 0x000000ffff137224 */ /* 0x002fc600078e0008 */
[----:B------:R1:W-:Y:S01]  /*02a0*/  STL [R1+0x4], R16 ;  /* 0x0000041001007387 */ /* 0x0003e20000100800 */
[----:B--2---:R-:W-:-:S03]  /*02b0*/  IMAD.MOV.U32 R18, RZ, RZ, R9 ;  /* 0x000000ffff127224 */ /* 0x004fc600078e0009 */
[----:B------:R2:W-:Y:S01]  /*02c0*/  STL [R1], R2 ;  /* 0x0000000201007387 */ /* 0x0005e20000100800 */
[----:B---3--:R-:W-:Y:S01]  /*02d0*/  MOV R17, R10 ;  /* 0x0000000a00117202 */ /* 0x008fe20000000f00 */
[----:B-1----:R-:W-:Y:S02]  /*02e0*/  IMAD.MOV.U32 R16, RZ, RZ, R11 ;  /* 0x000000ffff107224 */ /* 0x002fe400078e000b */
[----:B------:R-:W-:Y:S01]  /*02f0*/  IMAD.MOV.U32 R0, RZ, RZ, -0x1 ;  /* 0xffffffffff007424 */ /* 0x000fe200078e00ff */
[----:B------:R-:W-:Y:S01]  /*0300*/  BSSY.RECONVERGENT B6, `(.L_x_0) ;  /* 0x0000023000067945 */ /* 0x000fe20003800200 */
[----:B------:R-:W-:Y:S02]  /*0310*/  HFMA2 R26, -RZ, RZ, 0, 0 ;  /* 0x00000000ff1a7431 */ /* 0x000fe400000001ff */
[----:B------:R-:W-:Y:S01]  /*0320*/  IMAD.MOV.U32 R25, RZ, RZ, 0x1 ;  /* 0x00000001ff197424 */ /* 0x000fe200078e00ff */
[----:B------:R-:W-:-:S04]  /*0330*/  SHF.L.U32 R0, R0, R23, RZ ;  /* 0x0000001700007219 */ /* 0x000fc800000006ff */
[----:B------:R-:W-:-:S04]  /*0340*/  LOP3.LUT R0, RZ, R0, RZ, 0x33, !PT ;  /* 0x00000000ff007212 */ /* 0x000fc800078e33ff */
[----:B------:R-:W-:-:S04]  /*0350*/  ISETP.NE.U32.AND P0, PT, R19, R0, PT ;  /* 0x000000001300720c */ /* 0x000fc80003f05070 */
[----:B------:R-:W-:-:S13]  /*0360*/  ISETP.NE.AND.EX P0, PT, R18, RZ, PT, P0 ;  /* 0x000000ff1200720c */ /* 0x000fda0003f05300 */
[----:B0-2---:R-:W-:Y:S05]  /*0370*/  @!P0 BRA `(.L_x_1) ;  /* 0x00000000006c8947 */ /* 0x005fea0003800000 */
[----:B------:R-:W-:Y:S01]  /*0380*/  LOP3.LUT R2, R17, R19, R24, 0xfe, !PT ;  /* 0x0000001311027212 */ /* 0x000fe200078efe18 */
[----:B------:R-:W-:Y:S02]  /*0390*/  IMAD.MOV.U32 R25, RZ, RZ, RZ ;  /* 0x000000ffff197224 */ /* 0x000fe400078e00ff */
[----:B------:R-:W-:Y:S01]  /*03a0*/  IMAD.MOV.U32 R26, RZ, RZ, RZ ;  /* 0x000000ffff1a7224 */ /* 0x000fe200078e00ff */
[----:B------:R-:W-:-:S04]  /*03b0*/  LOP3.LUT R27, RZ, R2, RZ, 0x33, !PT ;  /* 0x00000002ff1b7212 */ /* 0x000fc800078e33ff */
[----:B------:R-:W-:-:S13]  /*03c0*/  LOP3.LUT P0, R27, R27, RZ, R0, 0xa0, !PT ;  /* 0x000000ff1b1b7212 */ /* 0x000fda000780a000 */
[----:B------:R-:W-:Y:S05]  /*03d0*/  @!P0 BRA `(.L_x_1) ;  /* 0x0000000000548947 */ /* 0x000fea0003800000 */
[----:B------:R-:W-:Y:S01]  /*03e0*/  IMAD.MOV.U32 R25, RZ, RZ, RZ ;  /* 0x000000ffff197224 */ /* 0x000fe200078e00ff */
[----:B------:R-:W-:-:S07]  /*03f0*/  MOV R26, RZ ;  /* 0x000000ff001a7202 */ /* 0x000fce0000000f00 */
.L_x_2:
[----:B------:R-:W-:Y:S01]  /*0400*/  IMAD.MOV R2, RZ, RZ, -R27 ;  /* 0x000000ffff027224 */ /* 0x000fe200078e0a1b */
[----:B------:R-:W-:Y:S01]  /*0410*/  SHF.R.S32.HI R11, RZ, 0x1, R16 ;  /* 0x00000001ff0b7819 */ /* 0x000fe20000011410 */
[----:B------:R-:W-:Y:S01]  /*0420*/  IMAD.MOV.U32 R4, RZ, RZ, R23 ;  /* 0x000000ffff047224 */ /* 0x000fe200078e0017 */
[----:B------:R-:W-:Y:S01]  /*0430*/  MOV R20, 0x4e0 ;  /* 0x000004e000147802 */ /* 0x000fe20000000f00 */
[----:B------:R-:W-:Y:S01]  /*0440*/  IMAD.MOV.U32 R9, RZ, RZ, R18 ;  /* 0x000000ffff097224 */ /* 0x000fe200078e0012 */
[----:B------:R-:W-:Y:S01]  /*0450*/  LOP3.LUT R2, R27, R2, RZ, 0xc0, !PT ;  /* 0x000000021b027212 */ /* 0x000fe200078ec0ff */
[----:B------:R-:W-:-:S03]  /*0460*/  IMAD.MOV.U32 R21, RZ, RZ, 0x0 ;  /* 0x00000000ff157424 */ /* 0x000fc600078e00ff */
[-C--:B------:R-:W-:Y:S02]  /*0470*/  LOP3.LUT R5, R24, R2.reuse, RZ, 0xfc, !PT ;  /* 0x0000000218057212 */ /* 0x080fe400078efcff */
[-C--:B------:R-:W-:Y:S02]  /*0480*/  LOP3.LUT R3, R17, R2.reuse, RZ, 0xfc, !PT ;  /* 0x0000000211037212 */ /* 0x080fe400078efcff */
[----:B------:R-:W-:Y:S02]  /*0490*/  LOP3.LUT R8, R19, R2, RZ, 0xfc, !PT ;  /* 0x0000000213087212 */ /* 0x000fe400078efcff */
[C---:B------:R-:W-:Y:S02]  /*04a0*/  SHF.L.U64.HI R7, R5.reuse, 0x1, R22 ;  /* 0x0000000105077819 */ /* 0x040fe40000010216 */
[----:B------:R-:W-:Y:S02]  /*04b0*/  SHF.L.U32 R6, R5, 0x1, RZ ;  /* 0x0000000105067819 */ /* 0x000fe400000006ff */
[----:B------:R-:W-:-:S07]  /*04c0*/  SHF.R.S64 R10, R3, 0x1, R16 ;  /* 0x00000001030a7819 */ /* 0x000fce0000001010 */
[----:B------:R-:W-:Y:S05]  /*04d0*/  CALL.REL.NOINC `($_Z13dim_nodeLayeriPlS_i$_Z22mirror_solve_nodeLayerilll) ;  /* 0xfffffffc00287944 */ /* 0x000fea0003c3ffff */
[----:B------:R-:W-:Y:S02]  /*04e0*/  ISETP.NE.AND P0, PT, R2, R27, PT ;  /* 0x0000001b0200720c */ /* 0x000fe40003f05270 */
[----:B------:R-:W-:Y:S02]  /*04f0*/  IADD3 R25, P1, PT, R4, R25, RZ ;  /* 0x0000001904197210 */ /* 0x000fe40007f3e0ff */
[----:B------:R-:W-:-:S03]  /*0500*/  LOP3.LUT R27, R2, R27, RZ, 0x3c, !PT ;  /* 0x0000001b021b7212 */ /* 0x000fc600078e3cff */
[----:B------:R-:W-:-:S06]  /*0510*/  IMAD.X R26, R5, 0x1, R26, P1 ;  /* 0x00000001051a7824 */ /* 0x000fcc00008e061a */
[----:B------:R-:W-:Y:S05]  /*0520*/  @P0 BRA `(.L_x_2) ;  /* 0xfffffffc00b40947 */ /* 0x000fea000383ffff */
.L_x_1:
[----:B------:R-:W-:Y:S05]  /*0530*/  BSYNC.RECONVERGENT B6 ;  /* 0x0000000000067941 */ /* 0x000fea0003800200 */
.L_x_0:
[----:B------:R-:W2:Y:S01]  /*0540*/  LDL R20, [R1+0x14] ;  /* 0x0000140001147983 */ /* 0x000ea20000100800 */
[----:B------:R0:W-:Y:S05]  /*0550*/  BMOV.32 B6, R28 ;  /* 0x0000001c06007356 */ /* 0x0001ea0000000000 */
[----:B------:R-:W2:Y:S01]  /*0560*/  LDL R21, [R1+0x18] ;  /* 0x0000180001157983 */ /* 0x000ea20000100800 */
[----:B------:R-:W-:Y:S01]  /*0570*/  IMAD.MOV.U32 R4, RZ, RZ, R25 ;  /* 0x000000ffff047224 */ /* 0x000fe200078e0019 */
[----:B------:R-:W-:Y:S02]  /*0580*/  MOV R5, R26 ;  /* 0x0000001a00057202 */ /* 0x000fe40000000f00 */
[----:B------:R-:W2:Y:S04]  /*0590*/  LDL R2, [R1] ;  /* 0x0000000001027983 */ /* 0x000ea80000100800 */
[----:B------:R-:W2:Y:S04]  /*05a0*/  LDL R16, [R1+0x4] ;  /* 0x0000040001107983 */ /* 0x000ea80000100800 */
        /* <DEDUP_REMOVED lines=9> */
[----:B0-----:R0:W2:Y:S02]  /*0640*/  LDL R28, [R1+0x34] ;  /* 0x00003400011c7983 */ /* 0x0010a40000100800 */
[----:B0-----:R-:W-:Y:S01]  /*0650*/  VIADD R1, R1, 0x38 ;  /* 0x0000003801017836 */ /* 0x001fe20000000000 */
[----:B--2---:R-:W-:Y:S06]  /*0660*/  RET.REL.NODEC R20 `(_Z13dim_nodeLayeriPlS_i) ;  /* 0xfffffff814647950 */ /* 0x004fec0003c3ffff */
.L_x_3:
[----:B------:R-:W-:-:S00]  /*0670*/  BRA `(.L_x_3) ;  /* 0xfffffffc00fc7947 */ /* 0x000fc0000383ffff */
[----:B------:R-:W-:-:S00]  /*0680*/  NOP ;  /* 0x0000000000007918 */ /* 0x000fc00000000000 */
[----:B------:R-:W-:-:S00]  /*0690*/  NOP ;  /* 0x0000000000007918 */ /* 0x000fc00000000000 */
[----:B------:R-:W-:-:S00]  /*06a0*/  NOP ;  /* 0x0000000000007918 */ /* 0x000fc00000000000 */
[----:B------:R-:W-:-:S00]  /*06b0*/  NOP ;  /* 0x0000000000007918 */ /* 0x000fc00000000000 */
[----:B------:R-:W-:-:S00]  /*06c0*/  NOP ;  /* 0x0000000000007918 */ /* 0x000fc00000000000 */
[----:B------:R-:W-:-:S00]  /*06d0*/  NOP ;  /* 0x0000000000007918 */ /* 0x000fc00000000000 */
[----:B------:R-:W-:-:S00]  /*06e0*/  NOP ;  /* 0x0000000000007918 */ /* 0x000fc00000000000 */
[----:B------:R-:W-:-:S00]  /*06f0*/  NOP ;  /* 0x0000000000007918 */ /* 0x000fc00000000000 */
.L_x_4:


//--------------------- .nv.shared.reserved.0     --------------------------
	.section	.nv.shared.reserved.0,"aw",@nobits
	.weak		__nv_reservedSMEM_offset_0_alias
	.size		__nv_reservedSMEM_offset_0_alias, 0, 64
	.other		__nv_reservedSMEM_offset_0_alias,@"STO_CUDA_RESERVED_SHARED STV_DEFAULT"
__nv_reservedSMEM_offset_0_alias:
	.zero		0
	.zero		64


//--------------------- .nv.constant0._Z13dim_nodeLayeriPlS_i --------------------------
	.section	.nv.constant0._Z13dim_nodeLayeriPlS_i,"a",@progbits
	.sectionflags	@""
	.align	4
.nv.constant0._Z13dim_nodeLayeriPlS_i:
	.zero		924


//--------------------- SYMBOLS --------------------------

	.type		.nv.reservedSmem.offset0,@object
	.size		.nv.reservedSmem.offset0,0x4
